	.headerflags	@"EF_CUDA_TEXMODE_UNIFIED EF_CUDA_64BIT_ADDRESS EF_CUDA_ACCELERATORS EF_CUDA_SM90 EF_CUDA_VIRTUAL_SM(EF_CUDA_SM90)"
	.elftype	@"ET_EXEC"


//--------------------- .nv.info                  --------------------------
	.section	.nv.info,"",@"SHT_CUDA_INFO"
	.align	4


	//----- nvinfo : EIATTR_REGCOUNT
	.align		4
        /*0000*/ 	.byte	0x04, 0x2f
        /*0002*/ 	.short	(.L_3 - .L_2)
	.align		4
.L_2:
        /*0004*/ 	.word	index@(triton_poi_fused__native_batch_norm_legit_no_training_0)
        /*0008*/ 	.word	0x0000001b


	//----- nvinfo : EIATTR_MIN_STACK_SIZE
	.align		4
.L_3:
        /*000c*/ 	.byte	0x04, 0x12
        /*000e*/ 	.short	(.L_5 - .L_4)
	.align		4
.L_4:
        /*0010*/ 	.word	index@(triton_poi_fused__native_batch_norm_legit_no_training_0)
        /*0014*/ 	.word	0x00000000


	//----- nvinfo : EIATTR_FRAME_SIZE
	.align		4
.L_5:
        /*0018*/ 	.byte	0x04, 0x11
        /*001a*/ 	.short	(.L_7 - .L_6)
	.align		4
.L_6:
        /*001c*/ 	.word	index@(triton_poi_fused__native_batch_norm_legit_no_training_0)
        /*0020*/ 	.word	0x00000000


	//----- nvinfo : EIATTR_MIN_STACK_SIZE
	.align		4
.L_7:
        /*0024*/ 	.byte	0x04, 0x12
        /*0026*/ 	.short	(.L_9 - .L_8)
	.align		4
.L_8:
        /*0028*/ 	.word	index@(triton_poi_fused__native_batch_norm_legit_no_training_0)
        /*002c*/ 	.word	0x00000000
.L_9:


//--------------------- .nv.info.triton_poi_fused__native_batch_norm_legit_no_training_0 --------------------------
	.section	.nv.info.triton_poi_fused__native_batch_norm_legit_no_training_0,"",@"SHT_CUDA_INFO"
	.sectionflags	@""
	.align	4


	//----- nvinfo : EIATTR_CUDA_API_VERSION
	.align		4
        /*0000*/ 	.byte	0x04, 0x37
        /*0002*/ 	.short	(.L_11 - .L_10)
.L_10:
        /*0004*/ 	.word	0x0000007c


	//----- nvinfo : EIATTR_KPARAM_INFO
	.align		4
.L_11:
        /*0008*/ 	.byte	0x04, 0x17
        /*000a*/ 	.short	(.L_13 - .L_12)
.L_12:
        /*000c*/ 	.word	0x00000000
        /*0010*/ 	.short	0x0008
        /*0012*/ 	.short	0x0040
        /*0014*/ 	.byte	0x00, 0xf0, 0x11, 0x00


	//----- nvinfo : EIATTR_KPARAM_INFO
	.align		4
.L_13:
        /*0018*/ 	.byte	0x04, 0x17
        /*001a*/ 	.short	(.L_15 - .L_14)
.L_14:
        /*001c*/ 	.word	0x00000000
        /*0020*/ 	.short	0x0007
        /*0022*/ 	.short	0x0038
        /*0024*/ 	.byte	0x00, 0xf4, 0x21, 0x00


	//----- nvinfo : EIATTR_KPARAM_INFO
	.align		4
.L_15:
        /*0028*/ 	.byte	0x04, 0x17
        /*002a*/ 	.short	(.L_17 - .L_16)
.L_16:
        /*002c*/ 	.word	0x00000000
        /*0030*/ 	.short	0x0006
        /*0032*/ 	.short	0x0030
        /*0034*/ 	.byte	0x00, 0xf4, 0x21, 0x00


	//----- nvinfo : EIATTR_KPARAM_INFO
	.align		4
.L_17:
        /*0038*/ 	.byte	0x04, 0x17
        /*003a*/ 	.short	(.L_19 - .L_18)
.L_18:
        /*003c*/ 	.word	0x00000000
        /*0040*/ 	.short	0x0005
        /*0042*/ 	.short	0x0028
        /*0044*/ 	.byte	0x00, 0xf4, 0x21, 0x00


	//----- nvinfo : EIATTR_KPARAM_INFO
	.align		4
.L_19:
        /*0048*/ 	.byte	0x04, 0x17
        /*004a*/ 	.short	(.L_21 - .L_20)
.L_20:
        /*004c*/ 	.word	0x00000000
        /*0050*/ 	.short	0x0004
        /*0052*/ 	.short	0x0020
        /*0054*/ 	.byte	0x00, 0xf4, 0x21, 0x00


	//----- nvinfo : EIATTR_KPARAM_INFO
	.align		4
.L_21:
        /*0058*/ 	.byte	0x04, 0x17
        /*005a*/ 	.short	(.L_23 - .L_22)
.L_22:
        /*005c*/ 	.word	0x00000000
        /*0060*/ 	.short	0x0003
        /*0062*/ 	.short	0x0018
        /*0064*/ 	.byte	0x00, 0xf4, 0x21, 0x00


	//----- nvinfo : EIATTR_KPARAM_INFO
	.align		4
.L_23:
        /*0068*/ 	.byte	0x04, 0x17
        /*006a*/ 	.short	(.L_25 - .L_24)
.L_24:
        /*006c*/ 	.word	0x00000000
        /*0070*/ 	.short	0x0002
        /*0072*/ 	.short	0x0010
        /*0074*/ 	.byte	0x00, 0xf4, 0x21, 0x00


	//----- nvinfo : EIATTR_KPARAM_INFO
	.align		4
.L_25:
        /*0078*/ 	.byte	0x04, 0x17
        /*007a*/ 	.short	(.L_27 - .L_26)
.L_26:
        /*007c*/ 	.word	0x00000000
        /*0080*/ 	.short	0x0001
        /*0082*/ 	.short	0x0008
        /*0084*/ 	.byte	0x00, 0xf4, 0x21, 0x00


	//----- nvinfo : EIATTR_KPARAM_INFO
	.align		4
.L_27:
        /*0088*/ 	.byte	0x04, 0x17
        /*008a*/ 	.short	(.L_29 - .L_28)
.L_28:
        /*008c*/ 	.word	0x00000000
        /*0090*/ 	.short	0x0000
        /*0092*/ 	.short	0x0000
        /*0094*/ 	.byte	0x00, 0xf4, 0x21, 0x00


	//----- nvinfo : EIATTR_SPARSE_MMA_MASK
	.align		4
.L_29:
        /*0098*/ 	.byte	0x03, 0x50
        /*009a*/ 	.short	0x0000


	//----- nvinfo : EIATTR_MAXREG_COUNT
	.align		4
        /*009c*/ 	.byte	0x03, 0x1b
        /*009e*/ 	.short	0x00ff


	//----- nvinfo : EIATTR_EXIT_INSTR_OFFSETS
	.align		4
        /*00a0*/ 	.byte	0x04, 0x1c
        /*00a2*/ 	.short	(.L_31 - .L_30)


	//   ....[0]....
.L_30:
        /*00a4*/ 	.word	0x000004a0


	//   ....[1]....
        /*00a8*/ 	.word	0x000004c0


	//----- nvinfo : EIATTR_REQNTID
	.align		4
.L_31:
        /*00ac*/ 	.byte	0x04, 0x10
        /*00ae*/ 	.short	(.L_33 - .L_32)
.L_32:
        /*00b0*/ 	.word	0x00000020
        /*00b4*/ 	.word	0x00000001
        /*00b8*/ 	.word	0x00000001


	//----- nvinfo : EIATTR_CBANK_PARAM_SIZE
	.align		4
.L_33:
        /*00bc*/ 	.byte	0x03, 0x19
        /*00be*/ 	.short	0x0044


	//----- nvinfo : EIATTR_PARAM_CBANK
	.align		4
        /*00c0*/ 	.byte	0x04, 0x0a
        /*00c2*/ 	.short	(.L_35 - .L_34)
	.align		4
.L_34:
        /*00c4*/ 	.word	index@(.nv.constant0.triton_poi_fused__native_batch_norm_legit_no_training_0)
        /*00c8*/ 	.short	0x0210
        /*00ca*/ 	.short	0x0044


	//----- nvinfo : EIATTR_SW_WAR
	.align		4
.L_35:
        /*00cc*/ 	.byte	0x04, 0x36
        /*00ce*/ 	.short	(.L_37 - .L_36)
.L_36:
        /*00d0*/ 	.word	0x00000008
.L_37:


//--------------------- .nv.callgraph             --------------------------
	.section	.nv.callgraph,"",@"SHT_CUDA_CALLGRAPH"
	.align	4
	.sectionentsize	8
	.align		4
        /*0000*/ 	.word	0x00000000
	.align		4
        /*0004*/ 	.word	0xffffffff
	.align		4
        /*0008*/ 	.word	0x00000000
	.align		4
        /*000c*/ 	.word	0xfffffffe
	.align		4
        /*0010*/ 	.word	0x00000000
	.align		4
        /*0014*/ 	.word	0xfffffffd
	.align		4
        /*0018*/ 	.word	0x00000000
	.align		4
        /*001c*/ 	.word	0xfffffffc


//--------------------- .nv.constant4             --------------------------
	.section	.nv.constant4,"a",@progbits
	.align	8
	.align		8
.nv.constant4:
        /*0000*/ 	.dword	_$_str
	.align		8
        /*0008*/ 	.dword	_$_str_$_2


//--------------------- .text.triton_poi_fused__native_batch_norm_legit_no_training_0 --------------------------
	.section	.text.triton_poi_fused__native_batch_norm_legit_no_training_0,"ax",@progbits
	.align	128
        .global         triton_poi_fused__native_batch_norm_legit_no_training_0
        .type           triton_poi_fused__native_batch_norm_legit_no_training_0,@function
        .size           triton_poi_fused__native_batch_norm_legit_no_training_0,(.L_x_1 - triton_poi_fused__native_batch_norm_legit_no_training_0)
        .other          triton_poi_fused__native_batch_norm_legit_no_training_0,@"STO_CUDA_ENTRY STV_DEFAULT"
triton_poi_fused__native_batch_norm_legit_no_training_0:
.text.triton_poi_fused__native_batch_norm_legit_no_training_0:
[----:B------:R-:W0:Y:S01]  /*0000*/  LDC R1, c[0x0][0x28] ;  /* 0x00000a00ff017b82 */ /* 0x000e220000000800 */
[----:B------:R-:W1:Y:S07]  /*0010*/  S2R R0, SR_TID.X ;  /* 0x0000000000007919 */ /* 0x000e6e0000002100 */
[----:B------:R-:W2:Y:S01]  /*0020*/  LDC.64 R8, c[0x0][0x220] ;  /* 0x00008800ff087b82 */ /* 0x000ea20000000a00 */
[----:B------:R-:W-:Y:S01]  /*0030*/  CS2R R22, SRZ ;  /* 0x0000000000167805 */ /* 0x000fe2000001ff00 */
[----:B------:R-:W-:Y:S01]  /*0040*/  ULDC.64 UR4, c[0x0][0x208] ;  /* 0x0000820000047ab9 */ /* 0x000fe20000000a00 */
[----:B------:R-:W3:Y:S05]  /*0050*/  S2R R3, SR_CTAID.X ;  /* 0x0000000000037919 */ /* 0x000eea0000002500 */
[----:B------:R-:W4:Y:S08]  /*0060*/  LDC.64 R12, c[0x0][0x210] ;  /* 0x00008400ff0c7b82 */ /* 0x000f300000000a00 */
[----:B------:R-:W5:Y:S08]  /*0070*/  LDC.64 R14, c[0x0][0x218] ;  /* 0x00008600ff0e7b82 */ /* 0x000f700000000a00 */
[----:B------:R-:W5:Y:S01]  /*0080*/  LDC.64 R20, c[0x0][0x238] ;  /* 0x00008e00ff147b82 */ /* 0x000f620000000a00 */
[----:B-1----:R-:W-:-:S07]  /*0090*/  SHF.L.U32 R0, R0, 0x1, RZ ;  /* 0x0000000100007819 */ /* 0x002fce00000006ff */
[----:B------:R-:W1:Y:S01]  /*00a0*/  LDC.64 R16, c[0x0][0x228] ;  /* 0x00008a00ff107b82 */ /* 0x000e620000000a00 */
[----:B------:R-:W-:-:S04]  /*00b0*/  LOP3.LUT R0, R0, 0x3e, RZ, 0xc0, !PT ;  /* 0x0000003e00007812 */ /* 0x000fc800078ec0ff */
[----:B---3--:R-:W-:-:S03]  /*00c0*/  LEA R0, R3, R0, 0x6 ;  /* 0x0000000003007211 */ /* 0x008fc600078e30ff */
[----:B------:R-:W3:Y:S01]  /*00d0*/  LDC.64 R18, c[0x0][0x230] ;  /* 0x00008c00ff127b82 */ /* 0x000ee20000000a00 */
[C---:B------:R-:W-:Y:S01]  /*00e0*/  ISETP.GE.AND P4, PT, R0.reuse, 0x28, PT ;  /* 0x000000280000780c */ /* 0x040fe20003f86270 */
[----:B------:R-:W-:-:S05]  /*00f0*/  IMAD.HI R2, R0, 0x66666667, RZ ;  /* 0x6666666700027827 */ /* 0x000fca00078e02ff */
[----:B------:R-:W-:-:S04]  /*0100*/  SHF.R.U32.HI R3, RZ, 0x1f, R2 ;  /* 0x0000001fff037819 */ /* 0x000fc80000011602 */
[----:B------:R-:W-:-:S05]  /*0110*/  LEA.HI.SX32 R3, R2, R3, 0x1e ;  /* 0x0000000302037211 */ /* 0x000fca00078ff2ff */
[----:B------:R-:W-:-:S04]  /*0120*/  IMAD R11, R3, -0xa, R0 ;  /* 0xfffffff6030b7824 */ /* 0x000fc800078e0200 */
[----:B--2---:R-:W-:-:S05]  /*0130*/  IMAD.WIDE R8, R11, 0x4, R8 ;  /* 0x000000040b087825 */ /* 0x004fca00078e0208 */
[----:B------:R2:W3:Y:S01]  /*0140*/  @!P4 LDG.E.EL.64 R22, desc[UR4][R8.64] ;  /* 0x000000040816c981 */ /* 0x0004e2000c2e1b00 */
[----:B------:R-:W-:Y:S02]  /*0150*/  CS2R R6, SRZ ;  /* 0x0000000000067805 */ /* 0x000fe4000001ff00 */
[----:B------:R-:W-:Y:S02]  /*0160*/  CS2R R2, SRZ ;  /* 0x0000000000027805 */ /* 0x000fe4000001ff00 */
[----:B------:R-:W-:Y:S01]  /*0170*/  CS2R R4, SRZ ;  /* 0x0000000000047805 */ /* 0x000fe2000001ff00 */
[----:B----4-:R-:W-:-:S04]  /*0180*/  IMAD.WIDE R12, R0, 0x4, R12 ;  /* 0x00000004000c7825 */ /* 0x010fc800078e020c */
[----:B-----5:R-:W-:Y:S01]  /*0190*/  IMAD.WIDE R14, R11, 0x4, R14 ;  /* 0x000000040b0e7825 */ /* 0x020fe200078e020e */
[----:B------:R4:W5:Y:S03]  /*01a0*/  @!P4 LDG.E.64 R6, desc[UR4][R12.64] ;  /* 0x000000040c06c981 */ /* 0x000966000c1e1b00 */
[----:B0-----:R-:W-:Y:S01]  /*01b0*/  IMAD.WIDE R20, R0, 0x4, R20 ;  /* 0x0000000400147825 */ /* 0x001fe200078e0214 */
[----:B------:R0:W5:Y:S01]  /*01c0*/  @!P4 LDG.E.EL.64 R2, desc[UR4][R14.64] ;  /* 0x000000040e02c981 */ /* 0x000162000c2e1b00 */
[----:B--2---:R-:W-:-:S03]  /*01d0*/  CS2R R8, SRZ ;  /* 0x0000000000087805 */ /* 0x004fc6000001ff00 */
[----:B------:R-:W2:Y:S01]  /*01e0*/  @!P4 LDG.E.64 R4, desc[UR4][R20.64] ;  /* 0x000000041404c981 */ /* 0x000ea2000c1e1b00 */
[C---:B-1----:R-:W-:Y:S01]  /*01f0*/  IMAD.WIDE R16, R11.reuse, 0x4, R16 ;  /* 0x000000040b107825 */ /* 0x042fe200078e0210 */
[----:B----4-:R-:W1:Y:S03]  /*0200*/  LDC.64 R12, c[0x0][0x240] ;  /* 0x00009000ff0c7b82 */ /* 0x010e660000000a00 */
[----:B---3--:R-:W-:Y:S01]  /*0210*/  IMAD.WIDE R18, R11, 0x4, R18 ;  /* 0x000000040b127825 */ /* 0x008fe200078e0212 */
[----:B------:R-:W-:-:S04]  /*0220*/  CS2R R10, SRZ ;  /* 0x00000000000a7805 */ /* 0x000fc8000001ff00 */
[----:B------:R3:W4:Y:S01]  /*0230*/  @!P4 LDG.E.EL.64 R8, desc[UR4][R18.64] ;  /* 0x000000041208c981 */ /* 0x000722000c2e1b00 */
[----:B0-----:R-:W0:Y:S03]  /*0240*/  LDC.64 R14, c[0x0][0x248] ;  /* 0x00009200ff0e7b82 */ /* 0x001e260000000a00 */
[----:B------:R0:W4:Y:S01]  /*0250*/  @!P4 LDG.E.EL.64 R10, desc[UR4][R16.64] ;  /* 0x00000004100ac981 */ /* 0x000122000c2e1b00 */
[----:B---3--:R-:W-:Y:S01]  /*0260*/  HFMA2.MMA R19, -RZ, RZ, 1.625, 0 ;  /* 0x3e800000ff137435 */ /* 0x008fe200000001ff */
[----:B------:R-:W-:Y:S01]  /*0270*/  FADD R22, R22, 9.9999997473787516356e-06 ;  /* 0x3727c5ac16167421 */ /* 0x000fe20000000000 */
[----:B------:R-:W-:-:S03]  /*0280*/  FADD R23, R23, 9.9999997473787516356e-06 ;  /* 0x3727c5ac17177421 */ /* 0x000fc60000000000 */
[----:B------:R-:W3:Y:S08]  /*0290*/  MUFU.SQRT R24, R22 ;  /* 0x0000001600187308 */ /* 0x000ef00000002000 */
[----:B------:R-:W0:Y:S01]  /*02a0*/  MUFU.SQRT R20, R23 ;  /* 0x0000001700147308 */ /* 0x000e220000002000 */
[C---:B---3--:R-:W-:Y:S02]  /*02b0*/  FSETP.GT.AND P0, PT, R24.reuse, 8.50705917302346158658e+37, PT ;  /* 0x7e8000001800780b */ /* 0x048fe40003f04000 */
[----:B------:R-:W-:-:S02]  /*02c0*/  FSETP.GEU.AND P2, PT, R24, 1.175494350822287508e-38, PT ;  /* 0x008000001800780b */ /* 0x000fc40003f4e000 */
[C---:B0-----:R-:W-:Y:S02]  /*02d0*/  FSETP.GT.AND P1, PT, R20.reuse, 8.50705917302346158658e+37, PT ;  /* 0x7e8000001400780b */ /* 0x041fe40003f24000 */
[----:B------:R-:W-:-:S07]  /*02e0*/  FSETP.GEU.AND P3, PT, R20, 1.175494350822287508e-38, PT ;  /* 0x008000001400780b */ /* 0x000fce0003f6e000 */
[----:B------:R-:W-:-:S04]  /*02f0*/  @P0 FMUL R24, R24, 0.25 ;  /* 0x3e80000018180820 */ /* 0x000fc80000400000 */
[----:B------:R-:W-:Y:S01]  /*0300*/  @!P2 FMUL R24, R24, 16777216 ;  /* 0x4b8000001818a820 */ /* 0x000fe20000400000 */
[----:B------:R-:W-:-:S04]  /*0310*/  @P1 FMUL R20, R20, 0.25 ;  /* 0x3e80000014141820 */ /* 0x000fc80000400000 */
[----:B------:R-:W-:Y:S01]  /*0320*/  @!P3 FMUL R20, R20, 16777216 ;  /* 0x4b8000001414b820 */ /* 0x000fe20000400000 */
[----:B------:R-:W0:Y:S01]  /*0330*/  MUFU.RCP R24, R24 ;  /* 0x0000001800187308 */ /* 0x000e220000001000 */
[----:B------:R-:W-:-:S07]  /*0340*/  FSEL R17, R19, 1, P0 ;  /* 0x3f80000013117808 */ /* 0x000fce0000000000 */
[----:B------:R-:W3:Y:S01]  /*0350*/  MUFU.RCP R20, R20 ;  /* 0x0000001400147308 */ /* 0x000ee20000001000 */
[----:B------:R-:W-:Y:S01]  /*0360*/  FSEL R19, R19, 1, P1 ;  /* 0x3f80000013137808 */ /* 0x000fe20000800000 */
[----:B------:R-:W-:Y:S01]  /*0370*/  @!P2 FMUL R17, R17, 16777216 ;  /* 0x4b8000001111a820 */ /* 0x000fe20000400000 */
[----:B-----5:R-:W-:-:S03]  /*0380*/  FADD R6, -R2, R6 ;  /* 0x0000000602067221 */ /* 0x020fc60000000100 */
[----:B------:R-:W-:Y:S01]  /*0390*/  @!P3 FMUL R19, R19, 16777216 ;  /* 0x4b8000001313b820 */ /* 0x000fe20000400000 */
[----:B0-----:R-:W-:Y:S01]  /*03a0*/  FMUL R17, R24, R17 ;  /* 0x0000001118117220 */ /* 0x001fe20000400000 */
[----:B--2---:R-:W-:Y:S01]  /*03b0*/  FADD R4, R4, -R2 ;  /* 0x8000000204047221 */ /* 0x004fe20000000000 */
[----:B------:R-:W-:Y:S01]  /*03c0*/  FADD R7, -R3, R7 ;  /* 0x0000000703077221 */ /* 0x000fe20000000100 */
[----:B------:R-:W-:Y:S01]  /*03d0*/  FADD R3, R5, -R3 ;  /* 0x8000000305037221 */ /* 0x000fe20000000000 */
[----:B------:R-:W-:Y:S01]  /*03e0*/  FMUL R5, R6, R17 ;  /* 0x0000001106057220 */ /* 0x000fe20000400000 */
[----:B------:R-:W-:Y:S01]  /*03f0*/  FMUL R17, R17, R4 ;  /* 0x0000000411117220 */ /* 0x000fe20000400000 */
[----:B---3--:R-:W-:-:S04]  /*0400*/  FMUL R2, R20, R19 ;  /* 0x0000001314027220 */ /* 0x008fc80000400000 */
[----:B------:R-:W-:Y:S01]  /*0410*/  FMUL R4, R7, R2 ;  /* 0x0000000207047220 */ /* 0x000fe20000400000 */
[----:B------:R-:W-:Y:S01]  /*0420*/  FMUL R6, R2, R3 ;  /* 0x0000000302067220 */ /* 0x000fe20000400000 */
[----:B-1----:R-:W-:-:S04]  /*0430*/  IMAD.WIDE R2, R0, 0x4, R12 ;  /* 0x0000000400027825 */ /* 0x002fc800078e020c */
[-CC-:B----4-:R-:W-:Y:S01]  /*0440*/  FFMA R12, R5, R10.reuse, R8.reuse ;  /* 0x0000000a050c7223 */ /* 0x190fe20000000008 */
[-CC-:B------:R-:W-:Y:S01]  /*0450*/  FFMA R13, R4, R11.reuse, R9.reuse ;  /* 0x0000000b040d7223 */ /* 0x180fe20000000009 */
[----:B------:R-:W-:Y:S01]  /*0460*/  FFMA R8, R17, R10, R8 ;  /* 0x0000000a11087223 */ /* 0x000fe20000000008 */
[----:B------:R-:W-:-:S03]  /*0470*/  FFMA R9, R6, R11, R9 ;  /* 0x0000000b06097223 */ /* 0x000fc60000000009 */
[----:B------:R0:W-:Y:S01]  /*0480*/  @!P4 STG.E.64 desc[UR4][R2.64], R12 ;  /* 0x0000000c0200c986 */ /* 0x0001e2000c101b04 */
[----:B------:R-:W-:Y:S01]  /*0490*/  IMAD.WIDE R4, R0, 0x4, R14 ;  /* 0x0000000400047825 */ /* 0x000fe200078e020e */
[----:B0-----:R-:W-:Y:S06]  /*04a0*/  @P4 EXIT ;  /* 0x000000000000494d */ /* 0x001fec0003800000 */
[----:B------:R-:W-:Y:S01]  /*04b0*/  STG.E.64 desc[UR4][R4.64], R8 ;  /* 0x0000000804007986 */ /* 0x000fe2000c101b04 */
[----:B------:R-:W-:Y:S05]  /*04c0*/  EXIT ;  /* 0x000000000000794d */ /* 0x000fea0003800000 */
.L_x_0:
[----:B------:R-:W-:-:S00]  /*04d0*/  BRA `(.L_x_0) ;  /* 0xfffffffc00fc7947 */ /* 0x000fc0000383ffff */
[----:B------:R-:W-:-:S00]  /*04e0*/  NOP ;  /* 0x0000000000007918 */ /* 0x000fc00000000000 */
        /* <DEDUP_REMOVED lines=9> */
.L_x_1:


//--------------------- .nv.global.init           --------------------------
	.section	.nv.global.init,"aw",@progbits
.nv.global.init:
	.type		_$_str,@object
	.size		_$_str,(_$_str_$_2 - _$_str)
_$_str:
        /*0000*/ 	.byte	0x5f, 0x5f, 0x43, 0x55, 0x44, 0x41, 0x5f, 0x46, 0x54, 0x5a, 0x00
	.type		_$_str_$_2,@object
	.size		_$_str_$_2,(.L_1 - _$_str_$_2)
_$_str_$_2:
        /*000b*/ 	.byte	0x5f, 0x5f, 0x43, 0x55, 0x44, 0x41, 0x5f, 0x50, 0x52, 0x45, 0x43, 0x5f, 0x53, 0x51, 0x52, 0x54
        /*001b*/ 	.byte	0x00
.L_1:


//--------------------- .nv.constant0.triton_poi_fused__native_batch_norm_legit_no_training_0 --------------------------
	.section	.nv.constant0.triton_poi_fused__native_batch_norm_legit_no_training_0,"a",@progbits
	.sectionflags	@""
	.align	4
.nv.constant0.triton_poi_fused__native_batch_norm_legit_no_training_0:
	.zero		596
